	.headerflags	@"EF_CUDA_TEXMODE_UNIFIED EF_CUDA_64BIT_ADDRESS EF_CUDA_ACCELERATORS EF_CUDA_SM90 EF_CUDA_VIRTUAL_SM(EF_CUDA_SM90)"
	.elftype	@"ET_EXEC"


//--------------------- .nv.info                  --------------------------
	.section	.nv.info,"",@"SHT_CUDA_INFO"
	.align	4


	//----- nvinfo : EIATTR_REGCOUNT
	.align		4
        /*0000*/ 	.byte	0x04, 0x2f
        /*0002*/ 	.short	(.L_2 - .L_1)
	.align		4
.L_1:
        /*0004*/ 	.word	index@(triton_poi_fused_native_group_norm_relu_25)
        /*0008*/ 	.word	0x00000012


	//----- nvinfo : EIATTR_MIN_STACK_SIZE
	.align		4
.L_2:
        /*000c*/ 	.byte	0x04, 0x12
        /*000e*/ 	.short	(.L_4 - .L_3)
	.align		4
.L_3:
        /*0010*/ 	.word	index@(triton_poi_fused_native_group_norm_relu_25)
        /*0014*/ 	.word	0x00000000


	//----- nvinfo : EIATTR_FRAME_SIZE
	.align		4
.L_4:
        /*0018*/ 	.byte	0x04, 0x11
        /*001a*/ 	.short	(.L_6 - .L_5)
	.align		4
.L_5:
        /*001c*/ 	.word	index@(triton_poi_fused_native_group_norm_relu_25)
        /*0020*/ 	.word	0x00000000


	//----- nvinfo : EIATTR_MIN_STACK_SIZE
	.align		4
.L_6:
        /*0024*/ 	.byte	0x04, 0x12
        /*0026*/ 	.short	(.L_8 - .L_7)
	.align		4
.L_7:
        /*0028*/ 	.word	index@(triton_poi_fused_native_group_norm_relu_25)
        /*002c*/ 	.word	0x00000000
.L_8:


//--------------------- .nv.info.triton_poi_fused_native_group_norm_relu_25 --------------------------
	.section	.nv.info.triton_poi_fused_native_group_norm_relu_25,"",@"SHT_CUDA_INFO"
	.sectionflags	@""
	.align	4


	//----- nvinfo : EIATTR_CUDA_API_VERSION
	.align		4
        /*0000*/ 	.byte	0x04, 0x37
        /*0002*/ 	.short	(.L_10 - .L_9)
.L_9:
        /*0004*/ 	.word	0x0000007c


	//----- nvinfo : EIATTR_KPARAM_INFO
	.align		4
.L_10:
        /*0008*/ 	.byte	0x04, 0x17
        /*000a*/ 	.short	(.L_12 - .L_11)
.L_11:
        /*000c*/ 	.word	0x00000000
        /*0010*/ 	.short	0x0006
        /*0012*/ 	.short	0x0030
        /*0014*/ 	.byte	0x00, 0xf0, 0x11, 0x00


	//----- nvinfo : EIATTR_KPARAM_INFO
	.align		4
.L_12:
        /*0018*/ 	.byte	0x04, 0x17
        /*001a*/ 	.short	(.L_14 - .L_13)
.L_13:
        /*001c*/ 	.word	0x00000000
        /*0020*/ 	.short	0x0005
        /*0022*/ 	.short	0x0028
        /*0024*/ 	.byte	0x00, 0xf4, 0x21, 0x00


	//----- nvinfo : EIATTR_KPARAM_INFO
	.align		4
.L_14:
        /*0028*/ 	.byte	0x04, 0x17
        /*002a*/ 	.short	(.L_16 - .L_15)
.L_15:
        /*002c*/ 	.word	0x00000000
        /*0030*/ 	.short	0x0004
        /*0032*/ 	.short	0x0020
        /*0034*/ 	.byte	0x00, 0xf4, 0x21, 0x00


	//----- nvinfo : EIATTR_KPARAM_INFO
	.align		4
.L_16:
        /*0038*/ 	.byte	0x04, 0x17
        /*003a*/ 	.short	(.L_18 - .L_17)
.L_17:
        /*003c*/ 	.word	0x00000000
        /*0040*/ 	.short	0x0003
        /*0042*/ 	.short	0x0018
        /*0044*/ 	.byte	0x00, 0xf4, 0x21, 0x00


	//----- nvinfo : EIATTR_KPARAM_INFO
	.align		4
.L_18:
        /*0048*/ 	.byte	0x04, 0x17
        /*004a*/ 	.short	(.L_20 - .L_19)
.L_19:
        /*004c*/ 	.word	0x00000000
        /*0050*/ 	.short	0x0002
        /*0052*/ 	.short	0x0010
        /*0054*/ 	.byte	0x00, 0xf4, 0x21, 0x00


	//----- nvinfo : EIATTR_KPARAM_INFO
	.align		4
.L_20:
        /*0058*/ 	.byte	0x04, 0x17
        /*005a*/ 	.short	(.L_22 - .L_21)
.L_21:
        /*005c*/ 	.word	0x00000000
        /*0060*/ 	.short	0x0001
        /*0062*/ 	.short	0x0008
        /*0064*/ 	.byte	0x00, 0xf4, 0x21, 0x00


	//----- nvinfo : EIATTR_KPARAM_INFO
	.align		4
.L_22:
        /*0068*/ 	.byte	0x04, 0x17
        /*006a*/ 	.short	(.L_24 - .L_23)
.L_23:
        /*006c*/ 	.word	0x00000000
        /*0070*/ 	.short	0x0000
        /*0072*/ 	.short	0x0000
        /*0074*/ 	.byte	0x00, 0xf4, 0x21, 0x00


	//----- nvinfo : EIATTR_SPARSE_MMA_MASK
	.align		4
.L_24:
        /*0078*/ 	.byte	0x03, 0x50
        /*007a*/ 	.short	0x0000


	//----- nvinfo : EIATTR_MAXREG_COUNT
	.align		4
        /*007c*/ 	.byte	0x03, 0x1b
        /*007e*/ 	.short	0x00ff


	//----- nvinfo : EIATTR_EXIT_INSTR_OFFSETS
	.align		4
        /*0080*/ 	.byte	0x04, 0x1c
        /*0082*/ 	.short	(.L_26 - .L_25)


	//   ....[0]....
.L_25:
        /*0084*/ 	.word	0x00000300


	//----- nvinfo : EIATTR_REQNTID
	.align		4
.L_26:
        /*0088*/ 	.byte	0x04, 0x10
        /*008a*/ 	.short	(.L_28 - .L_27)
.L_27:
        /*008c*/ 	.word	0x00000080
        /*0090*/ 	.word	0x00000001
        /*0094*/ 	.word	0x00000001


	//----- nvinfo : EIATTR_CBANK_PARAM_SIZE
	.align		4
.L_28:
        /*0098*/ 	.byte	0x03, 0x19
        /*009a*/ 	.short	0x0034


	//----- nvinfo : EIATTR_PARAM_CBANK
	.align		4
        /*009c*/ 	.byte	0x04, 0x0a
        /*009e*/ 	.short	(.L_30 - .L_29)
	.align		4
.L_29:
        /*00a0*/ 	.word	index@(.nv.constant0.triton_poi_fused_native_group_norm_relu_25)
        /*00a4*/ 	.short	0x0210
        /*00a6*/ 	.short	0x0034


	//----- nvinfo : EIATTR_SW_WAR
	.align		4
.L_30:
        /*00a8*/ 	.byte	0x04, 0x36
        /*00aa*/ 	.short	(.L_32 - .L_31)
.L_31:
        /*00ac*/ 	.word	0x00000008
.L_32:


//--------------------- .nv.callgraph             --------------------------
	.section	.nv.callgraph,"",@"SHT_CUDA_CALLGRAPH"
	.align	4
	.sectionentsize	8
	.align		4
        /*0000*/ 	.word	0x00000000
	.align		4
        /*0004*/ 	.word	0xffffffff
	.align		4
        /*0008*/ 	.word	0x00000000
	.align		4
        /*000c*/ 	.word	0xfffffffe
	.align		4
        /*0010*/ 	.word	0x00000000
	.align		4
        /*0014*/ 	.word	0xfffffffd
	.align		4
        /*0018*/ 	.word	0x00000000
	.align		4
        /*001c*/ 	.word	0xfffffffc


//--------------------- .nv.constant4             --------------------------
	.section	.nv.constant4,"a",@progbits
	.align	8
	.align		8
.nv.constant4:
        /*0000*/ 	.dword	_$_str


//--------------------- .text.triton_poi_fused_native_group_norm_relu_25 --------------------------
	.section	.text.triton_poi_fused_native_group_norm_relu_25,"ax",@progbits
	.align	128
        .global         triton_poi_fused_native_group_norm_relu_25
        .type           triton_poi_fused_native_group_norm_relu_25,@function
        .size           triton_poi_fused_native_group_norm_relu_25,(.L_x_1 - triton_poi_fused_native_group_norm_relu_25)
        .other          triton_poi_fused_native_group_norm_relu_25,@"STO_CUDA_ENTRY STV_DEFAULT"
triton_poi_fused_native_group_norm_relu_25:
.text.triton_poi_fused_native_group_norm_relu_25:
[----:B------:R-:W-:Y:S01]  /*0000*/  LDC R1, c[0x0][0x28] ;  /* 0x00000a00ff017b82 */ /* 0x000fe20000000800 */
[----:B------:R-:W1:Y:S07]  /*0010*/  S2R R0, SR_TID.X ;  /* 0x0000000000007919 */ /* 0x000e6e0000002100 */
[----:B------:R-:W2:Y:S01]  /*0020*/  LDC.64 R10, c[0x0][0x220] ;  /* 0x00008800ff0a7b82 */ /* 0x000ea20000000a00 */
[----:B------:R-:W-:Y:S01]  /*0030*/  ULDC.64 UR4, c[0x0][0x208] ;  /* 0x0000820000047ab9 */ /* 0x000fe20000000a00 */
[----:B------:R-:W3:Y:S06]  /*0040*/  S2R R3, SR_CTAID.X ;  /* 0x0000000000037919 */ /* 0x000eec0000002500 */
[----:B------:R-:W4:Y:S08]  /*0050*/  LDC.64 R8, c[0x0][0x218] ;  /* 0x00008600ff087b82 */ /* 0x000f300000000a00 */
[----:B------:R-:W5:Y:S08]  /*0060*/  LDC.64 R6, c[0x0][0x210] ;  /* 0x00008400ff067b82 */ /* 0x000f700000000a00 */
[----:B------:R-:W5:Y:S01]  /*0070*/  LDC.64 R4, c[0x0][0x230] ;  /* 0x00008c00ff047b82 */ /* 0x000f620000000a00 */
[----:B-1----:R-:W-:Y:S01]  /*0080*/  IMAD.SHL.U32 R0, R0, 0x2, RZ ;  /* 0x0000000200007824 */ /* 0x002fe200078e00ff */
[----:B---3--:R-:W-:-:S04]  /*0090*/  SHF.R.S32.HI R13, RZ, 0x17, R3 ;  /* 0x00000017ff0d7819 */ /* 0x008fc80000011403 */
[----:B------:R-:W-:Y:S02]  /*00a0*/  LOP3.LUT R0, R0, 0xfe, RZ, 0xc0, !PT ;  /* 0x000000fe00007812 */ /* 0x000fe400078ec0ff */
[----:B------:R-:W-:-:S03]  /*00b0*/  SGXT R13, R13, 0x1 ;  /* 0x000000010d0d781a */ /* 0x000fc60000000200 */
[----:B------:R-:W-:-:S05]  /*00c0*/  IMAD R0, R3, 0x100, R0 ;  /* 0x0000010003007824 */ /* 0x000fca00078e0200 */
[CC--:B------:R-:W-:Y:S02]  /*00d0*/  LEA.HI R2, R13.reuse, R0.reuse, RZ, 0x7 ;  /* 0x000000000d027211 */ /* 0x0c0fe400078f38ff */
[----:B------:R-:W-:Y:S02]  /*00e0*/  LEA.HI R13, R13, R0, RZ, 0x4 ;  /* 0x000000000d0d7211 */ /* 0x000fe400078f20ff */
[----:B------:R-:W-:Y:S02]  /*00f0*/  SHF.R.S32.HI R15, RZ, 0x7, R2 ;  /* 0x00000007ff0f7819 */ /* 0x000fe40000011402 */
[----:B------:R-:W1:Y:S03]  /*0100*/  LDC.64 R2, c[0x0][0x228] ;  /* 0x00008a00ff027b82 */ /* 0x000e660000000a00 */
[----:B--2---:R-:W-:Y:S01]  /*0110*/  IMAD.WIDE R10, R15, 0x4, R10 ;  /* 0x000000040f0a7825 */ /* 0x004fe200078e020a */
[----:B------:R-:W-:-:S02]  /*0120*/  SHF.R.S32.HI R12, RZ, 0x4, R13 ;  /* 0x00000004ff0c7819 */ /* 0x000fc4000001140d */
[----:B------:R-:W-:-:S03]  /*0130*/  SHF.R.S32.HI R13, RZ, 0x1f, R13 ;  /* 0x0000001fff0d7819 */ /* 0x000fc6000001140d */
[----:B------:R2:W3:Y:S01]  /*0140*/  LDG.E.EL R10, desc[UR4][R10.64] ;  /* 0x000000040a0a7981 */ /* 0x0004e2000c2e1900 */
[----:B------:R-:W-:Y:S01]  /*0150*/  LEA.HI R13, R13, R12, RZ, 0x8 ;  /* 0x0000000c0d0d7211 */ /* 0x000fe200078f40ff */
[----:B----4-:R-:W-:-:S03]  /*0160*/  IMAD.WIDE R8, R15, 0x4, R8 ;  /* 0x000000040f087825 */ /* 0x010fc600078e0208 */
[----:B------:R-:W-:Y:S01]  /*0170*/  LOP3.LUT R13, R13, 0xffffff00, RZ, 0xc0, !PT ;  /* 0xffffff000d0d7812 */ /* 0x000fe200078ec0ff */
[----:B-----5:R-:W-:Y:S02]  /*0180*/  IMAD.WIDE R6, R0, 0x4, R6 ;  /* 0x0000000400067825 */ /* 0x020fe400078e0206 */
[----:B------:R-:W4:Y:S01]  /*0190*/  LDG.E.EL R8, desc[UR4][R8.64] ;  /* 0x0000000408087981 */ /* 0x000f22000c2e1900 */
[----:B------:R-:W-:-:S03]  /*01a0*/  IADD3 R13, R12, -R13, RZ ;  /* 0x8000000d0c0d7210 */ /* 0x000fc60007ffe0ff */
[----:B------:R-:W4:Y:S02]  /*01b0*/  LDG.E.64 R6, desc[UR4][R6.64] ;  /* 0x0000000406067981 */ /* 0x000f24000c1e1b00 */
[----:B0-----:R-:W-:-:S04]  /*01c0*/  IMAD.WIDE R4, R13, 0x4, R4 ;  /* 0x000000040d047825 */ /* 0x001fc800078e0204 */
[----:B-1----:R-:W-:Y:S02]  /*01d0*/  IMAD.WIDE R2, R13, 0x4, R2 ;  /* 0x000000040d027825 */ /* 0x002fe400078e0202 */
[----:B------:R-:W5:Y:S04]  /*01e0*/  LDG.E.EL R5, desc[UR4][R4.64] ;  /* 0x0000000404057981 */ /* 0x000f68000c2e1900 */
[----:B------:R-:W5:Y:S01]  /*01f0*/  LDG.E.EL R2, desc[UR4][R2.64] ;  /* 0x0000000402027981 */ /* 0x000f62000c2e1900 */
[----:B--2---:R-:W-:-:S10]  /*0200*/  HFMA2.MMA R11, -RZ, RZ, 1, 0 ;  /* 0x3c000000ff0b7435 */ /* 0x004fd400000001ff */
[----:B---3--:R-:W-:Y:S02]  /*0210*/  FFMA R12, R10, R11, 9.9999997473787516356e-06 ;  /* 0x3727c5ac0a0c7423 */ /* 0x008fe4000000000b */
[----:B------:R-:W0:Y:S04]  /*0220*/  LDC.64 R10, c[0x0][0x238] ;  /* 0x00008e00ff0a7b82 */ /* 0x000e280000000a00 */
[----:B------:R-:W1:Y:S01]  /*0230*/  MUFU.RSQ R12, R12 ;  /* 0x0000000c000c7308 */ /* 0x000e620000001400 */
[--C-:B----4-:R-:W-:Y:S01]  /*0240*/  FADD R13, R6, -R8.reuse ;  /* 0x80000008060d7221 */ /* 0x110fe20000000000 */
[----:B------:R-:W-:-:S03]  /*0250*/  FADD R9, R7, -R8 ;  /* 0x8000000807097221 */ /* 0x000fc60000000000 */
[C---:B-1----:R-:W-:Y:S01]  /*0260*/  FMUL R13, R12.reuse, R13 ;  /* 0x0000000d0c0d7220 */ /* 0x042fe20000400000 */
[----:B------:R-:W-:-:S03]  /*0270*/  FMUL R6, R12, R9 ;  /* 0x000000090c067220 */ /* 0x000fc60000400000 */
[C-C-:B-----5:R-:W-:Y:S01]  /*0280*/  FFMA R13, R2.reuse, R13, R5.reuse ;  /* 0x0000000d020d7223 */ /* 0x160fe20000000005 */
[----:B------:R-:W-:-:S04]  /*0290*/  FFMA R6, R2, R6, R5 ;  /* 0x0000000602067223 */ /* 0x000fc80000000005 */
[C---:B------:R-:W-:Y:S02]  /*02a0*/  FSETP.GEU.AND P0, PT, R13.reuse, RZ, PT ;  /* 0x000000ff0d00720b */ /* 0x040fe40003f0e000 */
[----:B------:R-:W-:Y:S01]  /*02b0*/  FSETP.GEU.AND P1, PT, R6, RZ, PT ;  /* 0x000000ff0600720b */ /* 0x000fe20003f2e000 */
[----:B0-----:R-:W-:Y:S01]  /*02c0*/  IMAD.WIDE R2, R0, 0x4, R10 ;  /* 0x0000000400027825 */ /* 0x001fe200078e020a */
[----:B------:R-:W-:Y:S02]  /*02d0*/  FSEL R4, R13, RZ, P0 ;  /* 0x000000ff0d047208 */ /* 0x000fe40000000000 */
[----:B------:R-:W-:-:S05]  /*02e0*/  FSEL R5, R6, RZ, P1 ;  /* 0x000000ff06057208 */ /* 0x000fca0000800000 */
[----:B------:R-:W-:Y:S01]  /*02f0*/  STG.E.64 desc[UR4][R2.64], R4 ;  /* 0x0000000402007986 */ /* 0x000fe2000c101b04 */
[----:B------:R-:W-:Y:S05]  /*0300*/  EXIT ;  /* 0x000000000000794d */ /* 0x000fea0003800000 */
.L_x_0:
[----:B------:R-:W-:-:S00]  /*0310*/  BRA `(.L_x_0) ;  /* 0xfffffffc00fc7947 */ /* 0x000fc0000383ffff */
[----:B------:R-:W-:-:S00]  /*0320*/  NOP ;  /* 0x0000000000007918 */ /* 0x000fc00000000000 */
        /* <DEDUP_REMOVED lines=13> */
.L_x_1:


//--------------------- .nv.global.init           --------------------------
	.section	.nv.global.init,"aw",@progbits
.nv.global.init:
	.type		_$_str,@object
	.size		_$_str,(.L_0 - _$_str)
_$_str:
        /*0000*/ 	.byte	0x5f, 0x5f, 0x43, 0x55, 0x44, 0x41, 0x5f, 0x46, 0x54, 0x5a, 0x00
.L_0:


//--------------------- .nv.constant0.triton_poi_fused_native_group_norm_relu_25 --------------------------
	.section	.nv.constant0.triton_poi_fused_native_group_norm_relu_25,"a",@progbits
	.sectionflags	@""
	.align	4
.nv.constant0.triton_poi_fused_native_group_norm_relu_25:
	.zero		580
